	.headerflags	@"EF_CUDA_TEXMODE_UNIFIED EF_CUDA_64BIT_ADDRESS EF_CUDA_ACCELERATORS EF_CUDA_SM90 EF_CUDA_VIRTUAL_SM(EF_CUDA_SM90)"
	.elftype	@"ET_EXEC"


//--------------------- .nv.info                  --------------------------
	.section	.nv.info,"",@"SHT_CUDA_INFO"
	.align	4


	//----- nvinfo : EIATTR_REGCOUNT
	.align		4
        /*0000*/ 	.byte	0x04, 0x2f
        /*0002*/ 	.short	(.L_1 - .L_0)
	.align		4
.L_0:
        /*0004*/ 	.word	index@(triton_poi_fused_convolution_15)
        /*0008*/ 	.word	0x0000000c


	//----- nvinfo : EIATTR_MIN_STACK_SIZE
	.align		4
.L_1:
        /*000c*/ 	.byte	0x04, 0x12
        /*000e*/ 	.short	(.L_3 - .L_2)
	.align		4
.L_2:
        /*0010*/ 	.word	index@(triton_poi_fused_convolution_15)
        /*0014*/ 	.word	0x00000000


	//----- nvinfo : EIATTR_FRAME_SIZE
	.align		4
.L_3:
        /*0018*/ 	.byte	0x04, 0x11
        /*001a*/ 	.short	(.L_5 - .L_4)
	.align		4
.L_4:
        /*001c*/ 	.word	index@(triton_poi_fused_convolution_15)
        /*0020*/ 	.word	0x00000000


	//----- nvinfo : EIATTR_MIN_STACK_SIZE
	.align		4
.L_5:
        /*0024*/ 	.byte	0x04, 0x12
        /*0026*/ 	.short	(.L_7 - .L_6)
	.align		4
.L_6:
        /*0028*/ 	.word	index@(triton_poi_fused_convolution_15)
        /*002c*/ 	.word	0x00000000
.L_7:


//--------------------- .nv.info.triton_poi_fused_convolution_15 --------------------------
	.section	.nv.info.triton_poi_fused_convolution_15,"",@"SHT_CUDA_INFO"
	.sectionflags	@""
	.align	4


	//----- nvinfo : EIATTR_CUDA_API_VERSION
	.align		4
        /*0000*/ 	.byte	0x04, 0x37
        /*0002*/ 	.short	(.L_9 - .L_8)
.L_8:
        /*0004*/ 	.word	0x0000007c


	//----- nvinfo : EIATTR_KPARAM_INFO
	.align		4
.L_9:
        /*0008*/ 	.byte	0x04, 0x17
        /*000a*/ 	.short	(.L_11 - .L_10)
.L_10:
        /*000c*/ 	.word	0x00000000
        /*0010*/ 	.short	0x0002
        /*0012*/ 	.short	0x0010
        /*0014*/ 	.byte	0x00, 0xf0, 0x11, 0x00


	//----- nvinfo : EIATTR_KPARAM_INFO
	.align		4
.L_11:
        /*0018*/ 	.byte	0x04, 0x17
        /*001a*/ 	.short	(.L_13 - .L_12)
.L_12:
        /*001c*/ 	.word	0x00000000
        /*0020*/ 	.short	0x0001
        /*0022*/ 	.short	0x0008
        /*0024*/ 	.byte	0x00, 0xf4, 0x21, 0x00


	//----- nvinfo : EIATTR_KPARAM_INFO
	.align		4
.L_13:
        /*0028*/ 	.byte	0x04, 0x17
        /*002a*/ 	.short	(.L_15 - .L_14)
.L_14:
        /*002c*/ 	.word	0x00000000
        /*0030*/ 	.short	0x0000
        /*0032*/ 	.short	0x0000
        /*0034*/ 	.byte	0x00, 0xf4, 0x21, 0x00


	//----- nvinfo : EIATTR_SPARSE_MMA_MASK
	.align		4
.L_15:
        /*0038*/ 	.byte	0x03, 0x50
        /*003a*/ 	.short	0x0000


	//----- nvinfo : EIATTR_MAXREG_COUNT
	.align		4
        /*003c*/ 	.byte	0x03, 0x1b
        /*003e*/ 	.short	0x00ff


	//----- nvinfo : EIATTR_EXIT_INSTR_OFFSETS
	.align		4
        /*0040*/ 	.byte	0x04, 0x1c
        /*0042*/ 	.short	(.L_17 - .L_16)


	//   ....[0]....
.L_16:
        /*0044*/ 	.word	0x00000170


	//   ....[1]....
        /*0048*/ 	.word	0x00000190


	//----- nvinfo : EIATTR_REQNTID
	.align		4
.L_17:
        /*004c*/ 	.byte	0x04, 0x10
        /*004e*/ 	.short	(.L_19 - .L_18)
.L_18:
        /*0050*/ 	.word	0x00000080
        /*0054*/ 	.word	0x00000001
        /*0058*/ 	.word	0x00000001


	//----- nvinfo : EIATTR_CBANK_PARAM_SIZE
	.align		4
.L_19:
        /*005c*/ 	.byte	0x03, 0x19
        /*005e*/ 	.short	0x0014


	//----- nvinfo : EIATTR_PARAM_CBANK
	.align		4
        /*0060*/ 	.byte	0x04, 0x0a
        /*0062*/ 	.short	(.L_21 - .L_20)
	.align		4
.L_20:
        /*0064*/ 	.word	index@(.nv.constant0.triton_poi_fused_convolution_15)
        /*0068*/ 	.short	0x0210
        /*006a*/ 	.short	0x0014


	//----- nvinfo : EIATTR_SW_WAR
	.align		4
.L_21:
        /*006c*/ 	.byte	0x04, 0x36
        /*006e*/ 	.short	(.L_23 - .L_22)
.L_22:
        /*0070*/ 	.word	0x00000008
.L_23:


//--------------------- .nv.callgraph             --------------------------
	.section	.nv.callgraph,"",@"SHT_CUDA_CALLGRAPH"
	.align	4
	.sectionentsize	8
	.align		4
        /*0000*/ 	.word	0x00000000
	.align		4
        /*0004*/ 	.word	0xffffffff
	.align		4
        /*0008*/ 	.word	0x00000000
	.align		4
        /*000c*/ 	.word	0xfffffffe
	.align		4
        /*0010*/ 	.word	0x00000000
	.align		4
        /*0014*/ 	.word	0xfffffffd
	.align		4
        /*0018*/ 	.word	0x00000000
	.align		4
        /*001c*/ 	.word	0xfffffffc


//--------------------- .text.triton_poi_fused_convolution_15 --------------------------
	.section	.text.triton_poi_fused_convolution_15,"ax",@progbits
	.align	128
        .global         triton_poi_fused_convolution_15
        .type           triton_poi_fused_convolution_15,@function
        .size           triton_poi_fused_convolution_15,(.L_x_1 - triton_poi_fused_convolution_15)
        .other          triton_poi_fused_convolution_15,@"STO_CUDA_ENTRY STV_DEFAULT"
triton_poi_fused_convolution_15:
.text.triton_poi_fused_convolution_15:
[----:B------:R-:W0:Y:S02]  /*0000*/  LDC R1, c[0x0][0x28] ;  /* 0x00000a00ff017b82 */ /* 0x000e240000000800 */
[----:B------:R-:W1:Y:S01]  /*0010*/  S2R R0, SR_TID.X ;  /* 0x0000000000007919 */ /* 0x000e620000002100 */
[----:B------:R-:W2:Y:S01]  /*0020*/  LDC.64 R2, c[0x0][0x210] ;  /* 0x00008400ff027b82 */ /* 0x000ea20000000a00 */
[----:B------:R-:W-:Y:S01]  /*0030*/  ULDC.64 UR4, c[0x0][0x208] ;  /* 0x0000820000047ab9 */ /* 0x000fe20000000a00 */
[----:B------:R-:W3:Y:S06]  /*0040*/  S2R R7, SR_CTAID.X ;  /* 0x0000000000077919 */ /* 0x000eec0000002500 */
[----:B------:R-:W4:Y:S01]  /*0050*/  LDC.64 R4, c[0x0][0x218] ;  /* 0x00008600ff047b82 */ /* 0x000f220000000a00 */
[----:B-1----:R-:W-:Y:S01]  /*0060*/  IMAD.SHL.U32 R0, R0, 0x2, RZ ;  /* 0x0000000200007824 */ /* 0x002fe200078e00ff */
[----:B---3--:R-:W-:-:S04]  /*0070*/  SHF.R.S32.HI R6, RZ, 0x17, R7 ;  /* 0x00000017ff067819 */ /* 0x008fc80000011407 */
[----:B------:R-:W-:-:S05]  /*0080*/  LOP3.LUT R0, R0, 0xfe, RZ, 0xc0, !PT ;  /* 0x000000fe00007812 */ /* 0x000fca00078ec0ff */
[----:B------:R-:W-:Y:S01]  /*0090*/  IMAD R7, R7, 0x100, R0 ;  /* 0x0000010007077824 */ /* 0x000fe200078e0200 */
[----:B------:R-:W-:-:S03]  /*00a0*/  SGXT R0, R6, 0x1 ;  /* 0x000000010600781a */ /* 0x000fc60000000200 */
[C---:B--2---:R-:W-:Y:S01]  /*00b0*/  IMAD.WIDE R2, R7.reuse, 0x4, R2 ;  /* 0x0000000407027825 */ /* 0x044fe200078e0202 */
[----:B------:R-:W-:Y:S02]  /*00c0*/  LEA.HI R0, R0, R7, RZ, 0x7 ;  /* 0x0000000700007211 */ /* 0x000fe400078f38ff */
[----:B------:R-:W-:Y:S02]  /*00d0*/  ISETP.GE.AND P0, PT, R7, 0x200, PT ;  /* 0x000002000700780c */ /* 0x000fe40003f06270 */
[----:B------:R-:W-:-:S05]  /*00e0*/  LOP3.LUT R0, R0, 0xffffff80, RZ, 0xc0, !PT ;  /* 0xffffff8000007812 */ /* 0x000fca00078ec0ff */
[----:B------:R-:W-:Y:S01]  /*00f0*/  IMAD.IADD R9, R7, 0x1, -R0 ;  /* 0x0000000107097824 */ /* 0x000fe200078e0a00 */
[----:B------:R-:W-:-:S03]  /*0100*/  CS2R R6, SRZ ;  /* 0x0000000000067805 */ /* 0x000fc6000001ff00 */
[----:B----4-:R-:W-:Y:S01]  /*0110*/  IMAD.WIDE R4, R9, 0x4, R4 ;  /* 0x0000000409047825 */ /* 0x010fe200078e0204 */
[----:B------:R-:W-:Y:S02]  /*0120*/  CS2R R8, SRZ ;  /* 0x0000000000087805 */ /* 0x000fe4000001ff00 */
[----:B------:R-:W2:Y:S04]  /*0130*/  @!P0 LDG.E.64 R6, desc[UR4][R2.64] ;  /* 0x0000000402068981 */ /* 0x000ea8000c1e1b00 */
[----:B------:R-:W2:Y:S02]  /*0140*/  @!P0 LDG.E.EL.64 R8, desc[UR4][R4.64] ;  /* 0x0000000404088981 */ /* 0x000ea4000c2e1b00 */
[----:B--2---:R-:W-:Y:S01]  /*0150*/  FADD R6, R8, R6 ;  /* 0x0000000608067221 */ /* 0x004fe20000000000 */
[----:B------:R-:W-:Y:S01]  /*0160*/  FADD R7, R9, R7 ;  /* 0x0000000709077221 */ /* 0x000fe20000000000 */
[----:B------:R-:W-:Y:S06]  /*0170*/  @P0 EXIT ;  /* 0x000000000000094d */ /* 0x000fec0003800000 */
[----:B------:R-:W-:Y:S01]  /*0180*/  STG.E.64 desc[UR4][R2.64], R6 ;  /* 0x0000000602007986 */ /* 0x000fe2000c101b04 */
[----:B------:R-:W-:Y:S05]  /*0190*/  EXIT ;  /* 0x000000000000794d */ /* 0x000fea0003800000 */
.L_x_0:
[----:B------:R-:W-:-:S00]  /*01a0*/  BRA `(.L_x_0) ;  /* 0xfffffffc00fc7947 */ /* 0x000fc0000383ffff */
[----:B------:R-:W-:-:S00]  /*01b0*/  NOP ;  /* 0x0000000000007918 */ /* 0x000fc00000000000 */
        /* <DEDUP_REMOVED lines=12> */
.L_x_1:


//--------------------- .nv.constant0.triton_poi_fused_convolution_15 --------------------------
	.section	.nv.constant0.triton_poi_fused_convolution_15,"a",@progbits
	.sectionflags	@""
	.align	4
.nv.constant0.triton_poi_fused_convolution_15:
	.zero		548
